	.headerflags	@"EF_CUDA_TEXMODE_UNIFIED EF_CUDA_64BIT_ADDRESS EF_CUDA_ACCELERATORS EF_CUDA_SM90 EF_CUDA_VIRTUAL_SM(EF_CUDA_SM90)"
	.elftype	@"ET_EXEC"


//--------------------- .nv.info                  --------------------------
	.section	.nv.info,"",@"SHT_CUDA_INFO"
	.align	4


	//----- nvinfo : EIATTR_REGCOUNT
	.align		4
        /*0000*/ 	.byte	0x04, 0x2f
        /*0002*/ 	.short	(.L_1 - .L_0)
	.align		4
.L_0:
        /*0004*/ 	.word	index@(triton_poi_fused_add_convolution_native_batch_norm_backward_43)
        /*0008*/ 	.word	0x00000013


	//----- nvinfo : EIATTR_MIN_STACK_SIZE
	.align		4
.L_1:
        /*000c*/ 	.byte	0x04, 0x12
        /*000e*/ 	.short	(.L_3 - .L_2)
	.align		4
.L_2:
        /*0010*/ 	.word	index@(triton_poi_fused_add_convolution_native_batch_norm_backward_43)
        /*0014*/ 	.word	0x00000000


	//----- nvinfo : EIATTR_FRAME_SIZE
	.align		4
.L_3:
        /*0018*/ 	.byte	0x04, 0x11
        /*001a*/ 	.short	(.L_5 - .L_4)
	.align		4
.L_4:
        /*001c*/ 	.word	index@(triton_poi_fused_add_convolution_native_batch_norm_backward_43)
        /*0020*/ 	.word	0x00000000


	//----- nvinfo : EIATTR_MIN_STACK_SIZE
	.align		4
.L_5:
        /*0024*/ 	.byte	0x04, 0x12
        /*0026*/ 	.short	(.L_7 - .L_6)
	.align		4
.L_6:
        /*0028*/ 	.word	index@(triton_poi_fused_add_convolution_native_batch_norm_backward_43)
        /*002c*/ 	.word	0x00000000
.L_7:


//--------------------- .nv.info.triton_poi_fused_add_convolution_native_batch_norm_backward_43 --------------------------
	.section	.nv.info.triton_poi_fused_add_convolution_native_batch_norm_backward_43,"",@"SHT_CUDA_INFO"
	.sectionflags	@""
	.align	4


	//----- nvinfo : EIATTR_CUDA_API_VERSION
	.align		4
        /*0000*/ 	.byte	0x04, 0x37
        /*0002*/ 	.short	(.L_9 - .L_8)
.L_8:
        /*0004*/ 	.word	0x0000007c


	//----- nvinfo : EIATTR_KPARAM_INFO
	.align		4
.L_9:
        /*0008*/ 	.byte	0x04, 0x17
        /*000a*/ 	.short	(.L_11 - .L_10)
.L_10:
        /*000c*/ 	.word	0x00000000
        /*0010*/ 	.short	0x0006
        /*0012*/ 	.short	0x0030
        /*0014*/ 	.byte	0x00, 0xf0, 0x11, 0x00


	//----- nvinfo : EIATTR_KPARAM_INFO
	.align		4
.L_11:
        /*0018*/ 	.byte	0x04, 0x17
        /*001a*/ 	.short	(.L_13 - .L_12)
.L_12:
        /*001c*/ 	.word	0x00000000
        /*0020*/ 	.short	0x0005
        /*0022*/ 	.short	0x0028
        /*0024*/ 	.byte	0x00, 0xf4, 0x21, 0x00


	//----- nvinfo : EIATTR_KPARAM_INFO
	.align		4
.L_13:
        /*0028*/ 	.byte	0x04, 0x17
        /*002a*/ 	.short	(.L_15 - .L_14)
.L_14:
        /*002c*/ 	.word	0x00000000
        /*0030*/ 	.short	0x0004
        /*0032*/ 	.short	0x0020
        /*0034*/ 	.byte	0x00, 0xf4, 0x21, 0x00


	//----- nvinfo : EIATTR_KPARAM_INFO
	.align		4
.L_15:
        /*0038*/ 	.byte	0x04, 0x17
        /*003a*/ 	.short	(.L_17 - .L_16)
.L_16:
        /*003c*/ 	.word	0x00000000
        /*0040*/ 	.short	0x0003
        /*0042*/ 	.short	0x0018
        /*0044*/ 	.byte	0x00, 0xf4, 0x21, 0x00


	//----- nvinfo : EIATTR_KPARAM_INFO
	.align		4
.L_17:
        /*0048*/ 	.byte	0x04, 0x17
        /*004a*/ 	.short	(.L_19 - .L_18)
.L_18:
        /*004c*/ 	.word	0x00000000
        /*0050*/ 	.short	0x0002
        /*0052*/ 	.short	0x0010
        /*0054*/ 	.byte	0x00, 0xf4, 0x21, 0x00


	//----- nvinfo : EIATTR_KPARAM_INFO
	.align		4
.L_19:
        /*0058*/ 	.byte	0x04, 0x17
        /*005a*/ 	.short	(.L_21 - .L_20)
.L_20:
        /*005c*/ 	.word	0x00000000
        /*0060*/ 	.short	0x0001
        /*0062*/ 	.short	0x0008
        /*0064*/ 	.byte	0x00, 0xf4, 0x21, 0x00


	//----- nvinfo : EIATTR_KPARAM_INFO
	.align		4
.L_21:
        /*0068*/ 	.byte	0x04, 0x17
        /*006a*/ 	.short	(.L_23 - .L_22)
.L_22:
        /*006c*/ 	.word	0x00000000
        /*0070*/ 	.short	0x0000
        /*0072*/ 	.short	0x0000
        /*0074*/ 	.byte	0x00, 0xf4, 0x21, 0x00


	//----- nvinfo : EIATTR_SPARSE_MMA_MASK
	.align		4
.L_23:
        /*0078*/ 	.byte	0x03, 0x50
        /*007a*/ 	.short	0x0000


	//----- nvinfo : EIATTR_MAXREG_COUNT
	.align		4
        /*007c*/ 	.byte	0x03, 0x1b
        /*007e*/ 	.short	0x00ff


	//----- nvinfo : EIATTR_EXIT_INSTR_OFFSETS
	.align		4
        /*0080*/ 	.byte	0x04, 0x1c
        /*0082*/ 	.short	(.L_25 - .L_24)


	//   ....[0]....
.L_24:
        /*0084*/ 	.word	0x00000280


	//   ....[1]....
        /*0088*/ 	.word	0x000002a0


	//----- nvinfo : EIATTR_REQNTID
	.align		4
.L_25:
        /*008c*/ 	.byte	0x04, 0x10
        /*008e*/ 	.short	(.L_27 - .L_26)
.L_26:
        /*0090*/ 	.word	0x00000080
        /*0094*/ 	.word	0x00000001
        /*0098*/ 	.word	0x00000001


	//----- nvinfo : EIATTR_CBANK_PARAM_SIZE
	.align		4
.L_27:
        /*009c*/ 	.byte	0x03, 0x19
        /*009e*/ 	.short	0x0034


	//----- nvinfo : EIATTR_PARAM_CBANK
	.align		4
        /*00a0*/ 	.byte	0x04, 0x0a
        /*00a2*/ 	.short	(.L_29 - .L_28)
	.align		4
.L_28:
        /*00a4*/ 	.word	index@(.nv.constant0.triton_poi_fused_add_convolution_native_batch_norm_backward_43)
        /*00a8*/ 	.short	0x0210
        /*00aa*/ 	.short	0x0034


	//----- nvinfo : EIATTR_SW_WAR
	.align		4
.L_29:
        /*00ac*/ 	.byte	0x04, 0x36
        /*00ae*/ 	.short	(.L_31 - .L_30)
.L_30:
        /*00b0*/ 	.word	0x00000008
.L_31:


//--------------------- .nv.callgraph             --------------------------
	.section	.nv.callgraph,"",@"SHT_CUDA_CALLGRAPH"
	.align	4
	.sectionentsize	8
	.align		4
        /*0000*/ 	.word	0x00000000
	.align		4
        /*0004*/ 	.word	0xffffffff
	.align		4
        /*0008*/ 	.word	0x00000000
	.align		4
        /*000c*/ 	.word	0xfffffffe
	.align		4
        /*0010*/ 	.word	0x00000000
	.align		4
        /*0014*/ 	.word	0xfffffffd
	.align		4
        /*0018*/ 	.word	0x00000000
	.align		4
        /*001c*/ 	.word	0xfffffffc


//--------------------- .text.triton_poi_fused_add_convolution_native_batch_norm_backward_43 --------------------------
	.section	.text.triton_poi_fused_add_convolution_native_batch_norm_backward_43,"ax",@progbits
	.align	128
        .global         triton_poi_fused_add_convolution_native_batch_norm_backward_43
        .type           triton_poi_fused_add_convolution_native_batch_norm_backward_43,@function
        .size           triton_poi_fused_add_convolution_native_batch_norm_backward_43,(.L_x_1 - triton_poi_fused_add_convolution_native_batch_norm_backward_43)
        .other          triton_poi_fused_add_convolution_native_batch_norm_backward_43,@"STO_CUDA_ENTRY STV_DEFAULT"
triton_poi_fused_add_convolution_native_batch_norm_backward_43:
.text.triton_poi_fused_add_convolution_native_batch_norm_backward_43:
[----:B------:R-:W0:Y:S01]  /*0000*/  LDC R1, c[0x0][0x28] ;  /* 0x00000a00ff017b82 */ /* 0x000e220000000800 */
[----:B------:R-:W1:Y:S07]  /*0010*/  S2R R0, SR_TID.X ;  /* 0x0000000000007919 */ /* 0x000e6e0000002100 */
[----:B------:R-:W2:Y:S01]  /*0020*/  LDC.64 R10, c[0x0][0x218] ;  /* 0x00008600ff0a7b82 */ /* 0x000ea20000000a00 */
[----:B------:R-:W-:Y:S01]  /*0030*/  CS2R R14, SRZ ;  /* 0x00000000000e7805 */ /* 0x000fe2000001ff00 */
[----:B------:R-:W-:Y:S01]  /*0040*/  ULDC.64 UR4, c[0x0][0x208] ;  /* 0x0000820000047ab9 */ /* 0x000fe20000000a00 */
[----:B------:R-:W3:Y:S05]  /*0050*/  S2R R3, SR_CTAID.X ;  /* 0x0000000000037919 */ /* 0x000eea0000002500 */
[----:B------:R-:W4:Y:S08]  /*0060*/  LDC.64 R8, c[0x0][0x210] ;  /* 0x00008400ff087b82 */ /* 0x000f300000000a00 */
[----:B------:R-:W5:Y:S08]  /*0070*/  LDC.64 R4, c[0x0][0x220] ;  /* 0x00008800ff047b82 */ /* 0x000f700000000a00 */
[----:B------:R-:W2:Y:S01]  /*0080*/  LDC.64 R6, c[0x0][0x228] ;  /* 0x00008a00ff067b82 */ /* 0x000ea20000000a00 */
[----:B-1----:R-:W-:-:S02]  /*0090*/  LOP3.LUT R0, R0, 0x7f, RZ, 0xc0, !PT ;  /* 0x0000007f00007812 */ /* 0x002fc400078ec0ff */
[----:B---3--:R-:W-:Y:S02]  /*00a0*/  SHF.R.S32.HI R2, RZ, 0x18, R3 ;  /* 0x00000018ff027819 */ /* 0x008fe40000011403 */
[----:B------:R-:W-:Y:S02]  /*00b0*/  LEA R0, R3, R0, 0x7 ;  /* 0x0000000003007211 */ /* 0x000fe400078e38ff */
[----:B------:R-:W-:Y:S02]  /*00c0*/  SGXT R3, R2, 0x1 ;  /* 0x000000010203781a */ /* 0x000fe40000000200 */
[C---:B------:R-:W-:Y:S01]  /*00d0*/  ISETP.GE.AND P0, PT, R0.reuse, 0x400, PT ;  /* 0x000004000000780c */ /* 0x040fe20003f06270 */
[----:B----4-:R-:W-:Y:S01]  /*00e0*/  IMAD.WIDE R8, R0, 0x4, R8 ;  /* 0x0000000400087825 */ /* 0x010fe200078e0208 */
[----:B------:R-:W-:-:S04]  /*00f0*/  LEA.HI R3, R3, R0, RZ, 0x6 ;  /* 0x0000000003037211 */ /* 0x000fc800078f30ff */
[----:B------:R-:W-:Y:S02]  /*0100*/  SHF.R.S32.HI R12, RZ, 0x6, R3 ;  /* 0x00000006ff0c7819 */ /* 0x000fe40000011403 */
[----:B------:R-:W1:Y:S02]  /*0110*/  LDC.64 R2, c[0x0][0x230] ;  /* 0x00008c00ff027b82 */ /* 0x000e640000000a00 */
[----:B------:R-:W-:-:S04]  /*0120*/  LEA.HI R13, R12, R12, RZ, 0x2 ;  /* 0x0000000c0c0d7211 */ /* 0x000fc800078f10ff */
[----:B------:R-:W-:-:S04]  /*0130*/  LOP3.LUT R13, R13, 0xfffffffc, RZ, 0xc0, !PT ;  /* 0xfffffffc0d0d7812 */ /* 0x000fc800078ec0ff */
[----:B------:R-:W-:Y:S01]  /*0140*/  IADD3 R13, R12, -R13, RZ ;  /* 0x8000000d0c0d7210 */ /* 0x000fe20007ffe0ff */
[----:B------:R-:W-:Y:S01]  /*0150*/  IMAD.MOV.U32 R12, RZ, RZ, RZ ;  /* 0x000000ffff0c7224 */ /* 0x000fe200078e00ff */
[----:B------:R-:W-:-:S03]  /*0160*/  HFMA2.MMA R16, -RZ, RZ, 0, 0 ;  /* 0x00000000ff107435 */ /* 0x000fc600000001ff */
[C---:B--2---:R-:W-:Y:S02]  /*0170*/  IMAD.WIDE R10, R13.reuse, 0x4, R10 ;  /* 0x000000040d0a7825 */ /* 0x044fe400078e020a */
[----:B------:R-:W2:Y:S02]  /*0180*/  @!P0 LDG.E R12, desc[UR4][R8.64] ;  /* 0x00000004080c8981 */ /* 0x000ea4000c1e1900 */
[----:B-----5:R-:W-:Y:S02]  /*0190*/  IMAD.WIDE R4, R0, 0x4, R4 ;  /* 0x0000000400047825 */ /* 0x020fe400078e0204 */
[----:B------:R3:W2:Y:S02]  /*01a0*/  @!P0 LDG.E.EL R15, desc[UR4][R10.64] ;  /* 0x000000040a0f8981 */ /* 0x0006a4000c2e1900 */
[C---:B0-----:R-:W-:Y:S02]  /*01b0*/  IMAD.WIDE R6, R13.reuse, 0x4, R6 ;  /* 0x000000040d067825 */ /* 0x041fe400078e0206 */
[----:B------:R-:W4:Y:S02]  /*01c0*/  @!P0 LDG.E R14, desc[UR4][R4.64] ;  /* 0x00000004040e8981 */ /* 0x000f24000c1e1900 */
[----:B-1----:R-:W-:-:S02]  /*01d0*/  IMAD.WIDE R2, R13, 0x4, R2 ;  /* 0x000000040d027825 */ /* 0x002fc400078e0202 */
[----:B------:R-:W5:Y:S02]  /*01e0*/  @!P0 LDG.E.EL R16, desc[UR4][R6.64] ;  /* 0x0000000406108981 */ /* 0x000f64000c2e1900 */
[----:B------:R-:W-:Y:S01]  /*01f0*/  IMAD.MOV.U32 R13, RZ, RZ, RZ ;  /* 0x000000ffff0d7224 */ /* 0x000fe200078e00ff */
[----:B---3--:R-:W0:Y:S05]  /*0200*/  LDC.64 R10, c[0x0][0x238] ;  /* 0x00008e00ff0a7b82 */ /* 0x008e2a0000000a00 */
[----:B------:R-:W3:Y:S01]  /*0210*/  @!P0 LDG.E.EL R13, desc[UR4][R2.64] ;  /* 0x00000004020d8981 */ /* 0x000ee2000c2e1900 */
[----:B0-----:R-:W-:-:S04]  /*0220*/  IMAD.WIDE R10, R0, 0x4, R10 ;  /* 0x00000004000a7825 */ /* 0x001fc800078e020a */
[----:B--2---:R-:W-:-:S04]  /*0230*/  FADD R15, R15, R12 ;  /* 0x0000000c0f0f7221 */ /* 0x004fc80000000000 */
[----:B----4-:R-:W-:-:S04]  /*0240*/  FADD R15, R15, R14 ;  /* 0x0000000e0f0f7221 */ /* 0x010fc80000000000 */
[----:B-----5:R-:W-:-:S05]  /*0250*/  FADD R15, R15, -R16 ;  /* 0x800000100f0f7221 */ /* 0x020fca0000000000 */
[----:B------:R0:W-:Y:S01]  /*0260*/  @!P0 STG.E desc[UR4][R8.64], R15 ;  /* 0x0000000f08008986 */ /* 0x0001e2000c101904 */
[----:B---3--:R-:W-:Y:S01]  /*0270*/  FADD R13, -R13, R14 ;  /* 0x0000000e0d0d7221 */ /* 0x008fe20000000100 */
[----:B0-----:R-:W-:Y:S06]  /*0280*/  @P0 EXIT ;  /* 0x000000000000094d */ /* 0x001fec0003800000 */
[----:B------:R-:W-:Y:S01]  /*0290*/  STG.E desc[UR4][R10.64], R13 ;  /* 0x0000000d0a007986 */ /* 0x000fe2000c101904 */
[----:B------:R-:W-:Y:S05]  /*02a0*/  EXIT ;  /* 0x000000000000794d */ /* 0x000fea0003800000 */
.L_x_0:
[----:B------:R-:W-:-:S00]  /*02b0*/  BRA `(.L_x_0) ;  /* 0xfffffffc00fc7947 */ /* 0x000fc0000383ffff */
[----:B------:R-:W-:-:S00]  /*02c0*/  NOP ;  /* 0x0000000000007918 */ /* 0x000fc00000000000 */
        /* <DEDUP_REMOVED lines=11> */
.L_x_1:


//--------------------- .nv.constant0.triton_poi_fused_add_convolution_native_batch_norm_backward_43 --------------------------
	.section	.nv.constant0.triton_poi_fused_add_convolution_native_batch_norm_backward_43,"a",@progbits
	.sectionflags	@""
	.align	4
.nv.constant0.triton_poi_fused_add_convolution_native_batch_norm_backward_43:
	.zero		580
